	.headerflags	@"EF_CUDA_TEXMODE_UNIFIED EF_CUDA_64BIT_ADDRESS EF_CUDA_ACCELERATORS EF_CUDA_SM90 EF_CUDA_VIRTUAL_SM(EF_CUDA_SM90)"
	.elftype	@"ET_EXEC"


//--------------------- .nv.info                  --------------------------
	.section	.nv.info,"",@"SHT_CUDA_INFO"
	.align	4


	//----- nvinfo : EIATTR_REGCOUNT
	.align		4
        /*0000*/ 	.byte	0x04, 0x2f
        /*0002*/ 	.short	(.L_3 - .L_2)
	.align		4
.L_2:
        /*0004*/ 	.word	index@(triton_poi_fused__native_batch_norm_legit_no_training_hardtanh_20)
        /*0008*/ 	.word	0x00000017


	//----- nvinfo : EIATTR_MIN_STACK_SIZE
	.align		4
.L_3:
        /*000c*/ 	.byte	0x04, 0x12
        /*000e*/ 	.short	(.L_5 - .L_4)
	.align		4
.L_4:
        /*0010*/ 	.word	index@(triton_poi_fused__native_batch_norm_legit_no_training_hardtanh_20)
        /*0014*/ 	.word	0x00000000


	//----- nvinfo : EIATTR_FRAME_SIZE
	.align		4
.L_5:
        /*0018*/ 	.byte	0x04, 0x11
        /*001a*/ 	.short	(.L_7 - .L_6)
	.align		4
.L_6:
        /*001c*/ 	.word	index@(triton_poi_fused__native_batch_norm_legit_no_training_hardtanh_20)
        /*0020*/ 	.word	0x00000000


	//----- nvinfo : EIATTR_MIN_STACK_SIZE
	.align		4
.L_7:
        /*0024*/ 	.byte	0x04, 0x12
        /*0026*/ 	.short	(.L_9 - .L_8)
	.align		4
.L_8:
        /*0028*/ 	.word	index@(triton_poi_fused__native_batch_norm_legit_no_training_hardtanh_20)
        /*002c*/ 	.word	0x00000000
.L_9:


//--------------------- .nv.info.triton_poi_fused__native_batch_norm_legit_no_training_hardtanh_20 --------------------------
	.section	.nv.info.triton_poi_fused__native_batch_norm_legit_no_training_hardtanh_20,"",@"SHT_CUDA_INFO"
	.sectionflags	@""
	.align	4


	//----- nvinfo : EIATTR_CUDA_API_VERSION
	.align		4
        /*0000*/ 	.byte	0x04, 0x37
        /*0002*/ 	.short	(.L_11 - .L_10)
.L_10:
        /*0004*/ 	.word	0x0000007c


	//----- nvinfo : EIATTR_KPARAM_INFO
	.align		4
.L_11:
        /*0008*/ 	.byte	0x04, 0x17
        /*000a*/ 	.short	(.L_13 - .L_12)
.L_12:
        /*000c*/ 	.word	0x00000000
        /*0010*/ 	.short	0x0006
        /*0012*/ 	.short	0x0030
        /*0014*/ 	.byte	0x00, 0xf0, 0x11, 0x00


	//----- nvinfo : EIATTR_KPARAM_INFO
	.align		4
.L_13:
        /*0018*/ 	.byte	0x04, 0x17
        /*001a*/ 	.short	(.L_15 - .L_14)
.L_14:
        /*001c*/ 	.word	0x00000000
        /*0020*/ 	.short	0x0005
        /*0022*/ 	.short	0x0028
        /*0024*/ 	.byte	0x00, 0xf4, 0x21, 0x00


	//----- nvinfo : EIATTR_KPARAM_INFO
	.align		4
.L_15:
        /*0028*/ 	.byte	0x04, 0x17
        /*002a*/ 	.short	(.L_17 - .L_16)
.L_16:
        /*002c*/ 	.word	0x00000000
        /*0030*/ 	.short	0x0004
        /*0032*/ 	.short	0x0020
        /*0034*/ 	.byte	0x00, 0xf4, 0x21, 0x00


	//----- nvinfo : EIATTR_KPARAM_INFO
	.align		4
.L_17:
        /*0038*/ 	.byte	0x04, 0x17
        /*003a*/ 	.short	(.L_19 - .L_18)
.L_18:
        /*003c*/ 	.word	0x00000000
        /*0040*/ 	.short	0x0003
        /*0042*/ 	.short	0x0018
        /*0044*/ 	.byte	0x00, 0xf4, 0x21, 0x00


	//----- nvinfo : EIATTR_KPARAM_INFO
	.align		4
.L_19:
        /*0048*/ 	.byte	0x04, 0x17
        /*004a*/ 	.short	(.L_21 - .L_20)
.L_20:
        /*004c*/ 	.word	0x00000000
        /*0050*/ 	.short	0x0002
        /*0052*/ 	.short	0x0010
        /*0054*/ 	.byte	0x00, 0xf4, 0x21, 0x00


	//----- nvinfo : EIATTR_KPARAM_INFO
	.align		4
.L_21:
        /*0058*/ 	.byte	0x04, 0x17
        /*005a*/ 	.short	(.L_23 - .L_22)
.L_22:
        /*005c*/ 	.word	0x00000000
        /*0060*/ 	.short	0x0001
        /*0062*/ 	.short	0x0008
        /*0064*/ 	.byte	0x00, 0xf4, 0x21, 0x00


	//----- nvinfo : EIATTR_KPARAM_INFO
	.align		4
.L_23:
        /*0068*/ 	.byte	0x04, 0x17
        /*006a*/ 	.short	(.L_25 - .L_24)
.L_24:
        /*006c*/ 	.word	0x00000000
        /*0070*/ 	.short	0x0000
        /*0072*/ 	.short	0x0000
        /*0074*/ 	.byte	0x00, 0xf4, 0x21, 0x00


	//----- nvinfo : EIATTR_SPARSE_MMA_MASK
	.align		4
.L_25:
        /*0078*/ 	.byte	0x03, 0x50
        /*007a*/ 	.short	0x0000


	//----- nvinfo : EIATTR_MAXREG_COUNT
	.align		4
        /*007c*/ 	.byte	0x03, 0x1b
        /*007e*/ 	.short	0x00ff


	//----- nvinfo : EIATTR_EXIT_INSTR_OFFSETS
	.align		4
        /*0080*/ 	.byte	0x04, 0x1c
        /*0082*/ 	.short	(.L_27 - .L_26)


	//   ....[0]....
.L_26:
        /*0084*/ 	.word	0x00000470


	//   ....[1]....
        /*0088*/ 	.word	0x00000490


	//----- nvinfo : EIATTR_REQNTID
	.align		4
.L_27:
        /*008c*/ 	.byte	0x04, 0x10
        /*008e*/ 	.short	(.L_29 - .L_28)
.L_28:
        /*0090*/ 	.word	0x00000080
        /*0094*/ 	.word	0x00000001
        /*0098*/ 	.word	0x00000001


	//----- nvinfo : EIATTR_CBANK_PARAM_SIZE
	.align		4
.L_29:
        /*009c*/ 	.byte	0x03, 0x19
        /*009e*/ 	.short	0x0034


	//----- nvinfo : EIATTR_PARAM_CBANK
	.align		4
        /*00a0*/ 	.byte	0x04, 0x0a
        /*00a2*/ 	.short	(.L_31 - .L_30)
	.align		4
.L_30:
        /*00a4*/ 	.word	index@(.nv.constant0.triton_poi_fused__native_batch_norm_legit_no_training_hardtanh_20)
        /*00a8*/ 	.short	0x0210
        /*00aa*/ 	.short	0x0034


	//----- nvinfo : EIATTR_SW_WAR
	.align		4
.L_31:
        /*00ac*/ 	.byte	0x04, 0x36
        /*00ae*/ 	.short	(.L_33 - .L_32)
.L_32:
        /*00b0*/ 	.word	0x00000008
.L_33:


//--------------------- .nv.callgraph             --------------------------
	.section	.nv.callgraph,"",@"SHT_CUDA_CALLGRAPH"
	.align	4
	.sectionentsize	8
	.align		4
        /*0000*/ 	.word	0x00000000
	.align		4
        /*0004*/ 	.word	0xffffffff
	.align		4
        /*0008*/ 	.word	0x00000000
	.align		4
        /*000c*/ 	.word	0xfffffffe
	.align		4
        /*0010*/ 	.word	0x00000000
	.align		4
        /*0014*/ 	.word	0xfffffffd
	.align		4
        /*0018*/ 	.word	0x00000000
	.align		4
        /*001c*/ 	.word	0xfffffffc


//--------------------- .nv.constant4             --------------------------
	.section	.nv.constant4,"a",@progbits
	.align	8
	.align		8
.nv.constant4:
        /*0000*/ 	.dword	_$_str
	.align		8
        /*0008*/ 	.dword	_$_str_$_2


//--------------------- .text.triton_poi_fused__native_batch_norm_legit_no_training_hardtanh_20 --------------------------
	.section	.text.triton_poi_fused__native_batch_norm_legit_no_training_hardtanh_20,"ax",@progbits
	.align	128
        .global         triton_poi_fused__native_batch_norm_legit_no_training_hardtanh_20
        .type           triton_poi_fused__native_batch_norm_legit_no_training_hardtanh_20,@function
        .size           triton_poi_fused__native_batch_norm_legit_no_training_hardtanh_20,(.L_x_1 - triton_poi_fused__native_batch_norm_legit_no_training_hardtanh_20)
        .other          triton_poi_fused__native_batch_norm_legit_no_training_hardtanh_20,@"STO_CUDA_ENTRY STV_DEFAULT"
triton_poi_fused__native_batch_norm_legit_no_training_hardtanh_20:
.text.triton_poi_fused__native_batch_norm_legit_no_training_hardtanh_20:
[----:B------:R-:W0:Y:S01]  /*0000*/  LDC R1, c[0x0][0x28] ;  /* 0x00000a00ff017b82 */ /* 0x000e220000000800 */
[----:B------:R-:W1:Y:S07]  /*0010*/  S2R R0, SR_TID.X ;  /* 0x0000000000007919 */ /* 0x000e6e0000002100 */
[----:B------:R-:W2:Y:S01]  /*0020*/  LDC.64 R8, c[0x0][0x220] ;  /* 0x00008800ff087b82 */ /* 0x000ea20000000a00 */
[----:B------:R-:W-:Y:S01]  /*0030*/  ULDC.64 UR4, c[0x0][0x208] ;  /* 0x0000820000047ab9 */ /* 0x000fe20000000a00 */
[----:B------:R-:W3:Y:S06]  /*0040*/  S2R R3, SR_CTAID.X ;  /* 0x0000000000037919 */ /* 0x000eec0000002500 */
[----:B------:R-:W4:Y:S08]  /*0050*/  LDC.64 R14, c[0x0][0x218] ;  /* 0x00008600ff0e7b82 */ /* 0x000f300000000a00 */
[----:B------:R-:W5:Y:S08]  /*0060*/  LDC.64 R12, c[0x0][0x210] ;  /* 0x00008400ff0c7b82 */ /* 0x000f700000000a00 */
[----:B------:R-:W5:Y:S01]  /*0070*/  LDC.64 R16, c[0x0][0x228] ;  /* 0x00008a00ff107b82 */ /* 0x000f620000000a00 */
[----:B-1----:R-:W-:-:S07]  /*0080*/  IMAD.SHL.U32 R0, R0, 0x2, RZ ;  /* 0x0000000200007824 */ /* 0x002fce00078e00ff */
[----:B------:R-:W1:Y:S01]  /*0090*/  LDC.64 R18, c[0x0][0x230] ;  /* 0x00008c00ff127b82 */ /* 0x000e620000000a00 */
[----:B------:R-:W-:-:S04]  /*00a0*/  LOP3.LUT R0, R0, 0xfe, RZ, 0xc0, !PT ;  /* 0x000000fe00007812 */ /* 0x000fc800078ec0ff */
[----:B---3--:R-:W-:-:S04]  /*00b0*/  LEA R0, R3, R0, 0x8 ;  /* 0x0000000003007211 */ /* 0x008fc800078e40ff */
[C---:B------:R-:W-:Y:S01]  /*00c0*/  ISETP.GE.AND P0, PT, R0.reuse, 0x2400, PT ;  /* 0x000024000000780c */ /* 0x040fe20003f06270 */
[----:B------:R-:W-:-:S05]  /*00d0*/  IMAD.HI R2, R0, 0x38e38e39, RZ ;  /* 0x38e38e3900027827 */ /* 0x000fca00078e02ff */
[----:B------:R-:W-:-:S04]  /*00e0*/  SHF.R.U32.HI R3, RZ, 0x1f, R2 ;  /* 0x0000001fff037819 */ /* 0x000fc80000011602 */
[----:B------:R-:W-:-:S05]  /*00f0*/  LEA.HI.SX32 R3, R2, R3, 0x19 ;  /* 0x0000000302037211 */ /* 0x000fca00078fcaff */
[----:B------:R-:W-:Y:S01]  /*0100*/  IMAD R11, R3, -0x240, R0 ;  /* 0xfffffdc0030b7824 */ /* 0x000fe200078e0200 */
[----:B------:R-:W-:-:S03]  /*0110*/  CS2R R2, SRZ ;  /* 0x0000000000027805 */ /* 0x000fc6000001ff00 */
[----:B--2---:R-:W-:-:S05]  /*0120*/  IMAD.WIDE R8, R11, 0x4, R8 ;  /* 0x000000040b087825 */ /* 0x004fca00078e0208 */
[----:B------:R2:W3:Y:S01]  /*0130*/  @!P0 LDG.E.EL.64 R2, desc[UR4][R8.64] ;  /* 0x0000000408028981 */ /* 0x0004e2000c2e1b00 */
[----:B------:R-:W-:Y:S02]  /*0140*/  CS2R R4, SRZ ;  /* 0x0000000000047805 */ /* 0x000fe4000001ff00 */
[----:B------:R-:W-:Y:S01]  /*0150*/  CS2R R6, SRZ ;  /* 0x0000000000067805 */ /* 0x000fe2000001ff00 */
[----:B----4-:R-:W-:-:S04]  /*0160*/  IMAD.WIDE R14, R11, 0x4, R14 ;  /* 0x000000040b0e7825 */ /* 0x010fc800078e020e */
[----:B-----5:R-:W-:Y:S01]  /*0170*/  IMAD.WIDE R12, R0, 0x4, R12 ;  /* 0x00000004000c7825 */ /* 0x020fe200078e020c */
[----:B------:R-:W4:Y:S01]  /*0180*/  @!P0 LDG.E.EL.64 R4, desc[UR4][R14.64] ;  /* 0x000000040e048981 */ /* 0x000f22000c2e1b00 */
[----:B--2---:R-:W-:Y:S02]  /*0190*/  CS2R R8, SRZ ;  /* 0x0000000000087805 */ /* 0x004fe4000001ff00 */
[C---:B0-----:R-:W-:Y:S01]  /*01a0*/  IMAD.WIDE R16, R11.reuse, 0x4, R16 ;  /* 0x000000040b107825 */ /* 0x041fe200078e0210 */
[----:B------:R0:W4:Y:S03]  /*01b0*/  @!P0 LDG.E.64 R6, desc[UR4][R12.64] ;  /* 0x000000040c068981 */ /* 0x000126000c1e1b00 */
[----:B-1----:R-:W-:Y:S01]  /*01c0*/  IMAD.WIDE R18, R11, 0x4, R18 ;  /* 0x000000040b127825 */ /* 0x002fe200078e0212 */
[----:B------:R-:W-:-:S04]  /*01d0*/  CS2R R10, SRZ ;  /* 0x00000000000a7805 */ /* 0x000fc8000001ff00 */
[----:B------:R-:W2:Y:S04]  /*01e0*/  @!P0 LDG.E.EL.64 R8, desc[UR4][R18.64] ;  /* 0x0000000412088981 */ /* 0x000ea8000c2e1b00 */
[----:B------:R-:W2:Y:S01]  /*01f0*/  @!P0 LDG.E.EL.64 R10, desc[UR4][R16.64] ;  /* 0x00000004100a8981 */ /* 0x000ea2000c2e1b00 */
[----:B0-----:R-:W-:Y:S02]  /*0200*/  IMAD.MOV.U32 R13, RZ, RZ, 0x3e800000 ;  /* 0x3e800000ff0d7424 */ /* 0x001fe400078e00ff */
[----:B---3--:R-:W-:Y:S01]  /*0210*/  FADD R2, R2, 9.9999997473787516356e-06 ;  /* 0x3727c5ac02027421 */ /* 0x008fe20000000000 */
[----:B------:R-:W-:-:S03]  /*0220*/  FADD R3, R3, 9.9999997473787516356e-06 ;  /* 0x3727c5ac03037421 */ /* 0x000fc60000000000 */
[----:B------:R-:W0:Y:S08]  /*0230*/  MUFU.SQRT R20, R2 ;  /* 0x0000000200147308 */ /* 0x000e300000002000 */
[----:B------:R-:W1:Y:S01]  /*0240*/  MUFU.SQRT R14, R3 ;  /* 0x00000003000e7308 */ /* 0x000e620000002000 */
[C---:B0-----:R-:W-:Y:S02]  /*0250*/  FSETP.GT.AND P1, PT, R20.reuse, 8.50705917302346158658e+37, PT ;  /* 0x7e8000001400780b */ /* 0x041fe40003f24000 */
[----:B------:R-:W-:-:S02]  /*0260*/  FSETP.GEU.AND P3, PT, R20, 1.175494350822287508e-38, PT ;  /* 0x008000001400780b */ /* 0x000fc40003f6e000 */
[C---:B-1----:R-:W-:Y:S02]  /*0270*/  FSETP.GT.AND P2, PT, R14.reuse, 8.50705917302346158658e+37, PT ;  /* 0x7e8000000e00780b */ /* 0x042fe40003f44000 */
[----:B------:R-:W-:-:S07]  /*0280*/  FSETP.GEU.AND P4, PT, R14, 1.175494350822287508e-38, PT ;  /* 0x008000000e00780b */ /* 0x000fce0003f8e000 */
[----:B------:R-:W-:-:S04]  /*0290*/  @P1 FMUL R20, R20, 0.25 ;  /* 0x3e80000014141820 */ /* 0x000fc80000400000 */
[----:B------:R-:W-:Y:S01]  /*02a0*/  @!P3 FMUL R20, R20, 16777216 ;  /* 0x4b8000001414b820 */ /* 0x000fe20000400000 */
[----:B------:R-:W-:-:S04]  /*02b0*/  @P2 FMUL R14, R14, 0.25 ;  /* 0x3e8000000e0e2820 */ /* 0x000fc80000400000 */
[----:B------:R-:W-:Y:S01]  /*02c0*/  @!P4 FMUL R14, R14, 16777216 ;  /* 0x4b8000000e0ec820 */ /* 0x000fe20000400000 */
[----:B------:R-:W0:Y:S01]  /*02d0*/  MUFU.RCP R20, R20 ;  /* 0x0000001400147308 */ /* 0x000e220000001000 */
[----:B------:R-:W-:-:S07]  /*02e0*/  FSEL R3, R13, 1, P1 ;  /* 0x3f8000000d037808 */ /* 0x000fce0000800000 */
[----:B------:R-:W1:Y:S01]  /*02f0*/  MUFU.RCP R14, R14 ;  /* 0x0000000e000e7308 */ /* 0x000e620000001000 */
[----:B------:R-:W-:Y:S01]  /*0300*/  FSEL R13, R13, 1, P2 ;  /* 0x3f8000000d0d7808 */ /* 0x000fe20001000000 */
[----:B------:R-:W-:Y:S01]  /*0310*/  @!P3 FMUL R3, R3, 16777216 ;  /* 0x4b8000000303b820 */ /* 0x000fe20000400000 */
[----:B----4-:R-:W-:-:S03]  /*0320*/  FADD R4, -R4, R6 ;  /* 0x0000000604047221 */ /* 0x010fc60000000100 */
[----:B------:R-:W-:Y:S01]  /*0330*/  @!P4 FMUL R13, R13, 16777216 ;  /* 0x4b8000000d0dc820 */ /* 0x000fe20000400000 */
[----:B0-----:R-:W-:Y:S01]  /*0340*/  FMUL R3, R20, R3 ;  /* 0x0000000314037220 */ /* 0x001fe20000400000 */
[----:B------:R-:W-:-:S03]  /*0350*/  FADD R5, -R5, R7 ;  /* 0x0000000705057221 */ /* 0x000fc60000000100 */
[----:B------:R-:W-:Y:S01]  /*0360*/  FMUL R7, R4, R3 ;  /* 0x0000000304077220 */ /* 0x000fe20000400000 */
[----:B-1----:R-:W-:-:S03]  /*0370*/  FMUL R2, R14, R13 ;  /* 0x0000000d0e027220 */ /* 0x002fc60000400000 */
[----:B--2---:R-:W-:Y:S01]  /*0380*/  FFMA R7, R7, R10, R8 ;  /* 0x0000000a07077223 */ /* 0x004fe20000000008 */
[----:B------:R-:W-:Y:S02]  /*0390*/  FMUL R4, R5, R2 ;  /* 0x0000000205047220 */ /* 0x000fe40000400000 */
[----:B------:R-:W0:Y:S02]  /*03a0*/  LDC.64 R2, c[0x0][0x238] ;  /* 0x00008e00ff027b82 */ /* 0x000e240000000a00 */
[----:B------:R-:W-:Y:S01]  /*03b0*/  FFMA R4, R4, R11, R9 ;  /* 0x0000000b04047223 */ /* 0x000fe20000000009 */
[----:B------:R-:W-:-:S04]  /*03c0*/  FSETP.GTU.AND P1, PT, R7, RZ, PT ;  /* 0x000000ff0700720b */ /* 0x000fc80003f2c000 */
[C---:B------:R-:W-:Y:S02]  /*03d0*/  FSETP.GTU.AND P2, PT, R4.reuse, RZ, PT ;  /* 0x000000ff0400720b */ /* 0x040fe40003f4c000 */
[----:B------:R-:W-:Y:S02]  /*03e0*/  FSEL R6, R7, RZ, P1 ;  /* 0x000000ff07067208 */ /* 0x000fe40000800000 */
[----:B------:R-:W-:Y:S02]  /*03f0*/  FSEL R7, R4, RZ, P2 ;  /* 0x000000ff04077208 */ /* 0x000fe40001000000 */
[C---:B------:R-:W-:Y:S02]  /*0400*/  FSETP.GEU.AND P3, PT, R6.reuse, 6, PT ;  /* 0x40c000000600780b */ /* 0x040fe40003f6e000 */
[----:B------:R-:W-:Y:S02]  /*0410*/  FSETP.GEU.AND P4, PT, R7, 6, PT ;  /* 0x40c000000700780b */ /* 0x000fe40003f8e000 */
[----:B------:R-:W-:-:S02]  /*0420*/  FSETP.NAN.AND P1, PT, R6, R6, PT ;  /* 0x000000060600720b */ /* 0x000fc40003f28000 */
[----:B------:R-:W-:Y:S01]  /*0430*/  FSETP.NAN.AND P2, PT, R7, R7, PT ;  /* 0x000000070700720b */ /* 0x000fe20003f48000 */
[----:B0-----:R-:W-:-:S06]  /*0440*/  IMAD.WIDE R2, R0, 0x4, R2 ;  /* 0x0000000400027825 */ /* 0x001fcc00078e0202 */
[----:B------:R-:W-:Y:S02]  /*0450*/  @P3 SEL R6, R6, 0x40c00000, P1 ;  /* 0x40c0000006063807 */ /* 0x000fe40000800000 */
[----:B------:R-:W-:Y:S01]  /*0460*/  @P4 SEL R7, R7, 0x40c00000, P2 ;  /* 0x40c0000007074807 */ /* 0x000fe20001000000 */
[----:B------:R-:W-:Y:S06]  /*0470*/  @P0 EXIT ;  /* 0x000000000000094d */ /* 0x000fec0003800000 */
[----:B------:R-:W-:Y:S01]  /*0480*/  STG.E.64 desc[UR4][R2.64], R6 ;  /* 0x0000000602007986 */ /* 0x000fe2000c101b04 */
[----:B------:R-:W-:Y:S05]  /*0490*/  EXIT ;  /* 0x000000000000794d */ /* 0x000fea0003800000 */
.L_x_0:
[----:B------:R-:W-:-:S00]  /*04a0*/  BRA `(.L_x_0) ;  /* 0xfffffffc00fc7947 */ /* 0x000fc0000383ffff */
[----:B------:R-:W-:-:S00]  /*04b0*/  NOP ;  /* 0x0000000000007918 */ /* 0x000fc00000000000 */
        /* <DEDUP_REMOVED lines=12> */
.L_x_1:


//--------------------- .nv.global.init           --------------------------
	.section	.nv.global.init,"aw",@progbits
.nv.global.init:
	.type		_$_str,@object
	.size		_$_str,(_$_str_$_2 - _$_str)
_$_str:
        /*0000*/ 	.byte	0x5f, 0x5f, 0x43, 0x55, 0x44, 0x41, 0x5f, 0x46, 0x54, 0x5a, 0x00
	.type		_$_str_$_2,@object
	.size		_$_str_$_2,(.L_1 - _$_str_$_2)
_$_str_$_2:
        /*000b*/ 	.byte	0x5f, 0x5f, 0x43, 0x55, 0x44, 0x41, 0x5f, 0x50, 0x52, 0x45, 0x43, 0x5f, 0x53, 0x51, 0x52, 0x54
        /*001b*/ 	.byte	0x00
.L_1:


//--------------------- .nv.constant0.triton_poi_fused__native_batch_norm_legit_no_training_hardtanh_20 --------------------------
	.section	.nv.constant0.triton_poi_fused__native_batch_norm_legit_no_training_hardtanh_20,"a",@progbits
	.sectionflags	@""
	.align	4
.nv.constant0.triton_poi_fused__native_batch_norm_legit_no_training_hardtanh_20:
	.zero		580
